	.headerflags	@"EF_CUDA_TEXMODE_UNIFIED EF_CUDA_64BIT_ADDRESS EF_CUDA_ACCELERATORS EF_CUDA_SM90 EF_CUDA_VIRTUAL_SM(EF_CUDA_SM90)"
	.elftype	@"ET_EXEC"


//--------------------- .nv.info                  --------------------------
	.section	.nv.info,"",@"SHT_CUDA_INFO"
	.align	4


	//----- nvinfo : EIATTR_REGCOUNT
	.align		4
        /*0000*/ 	.byte	0x04, 0x2f
        /*0002*/ 	.short	(.L_1 - .L_0)
	.align		4
.L_0:
        /*0004*/ 	.word	index@(triton_poi_fused_sigmoid_2)
        /*0008*/ 	.word	0x0000000a


	//----- nvinfo : EIATTR_MIN_STACK_SIZE
	.align		4
.L_1:
        /*000c*/ 	.byte	0x04, 0x12
        /*000e*/ 	.short	(.L_3 - .L_2)
	.align		4
.L_2:
        /*0010*/ 	.word	index@(triton_poi_fused_sigmoid_2)
        /*0014*/ 	.word	0x00000000


	//----- nvinfo : EIATTR_FRAME_SIZE
	.align		4
.L_3:
        /*0018*/ 	.byte	0x04, 0x11
        /*001a*/ 	.short	(.L_5 - .L_4)
	.align		4
.L_4:
        /*001c*/ 	.word	index@(triton_poi_fused_sigmoid_2)
        /*0020*/ 	.word	0x00000000


	//----- nvinfo : EIATTR_MIN_STACK_SIZE
	.align		4
.L_5:
        /*0024*/ 	.byte	0x04, 0x12
        /*0026*/ 	.short	(.L_7 - .L_6)
	.align		4
.L_6:
        /*0028*/ 	.word	index@(triton_poi_fused_sigmoid_2)
        /*002c*/ 	.word	0x00000000
.L_7:


//--------------------- .nv.info.triton_poi_fused_sigmoid_2 --------------------------
	.section	.nv.info.triton_poi_fused_sigmoid_2,"",@"SHT_CUDA_INFO"
	.sectionflags	@""
	.align	4


	//----- nvinfo : EIATTR_CUDA_API_VERSION
	.align		4
        /*0000*/ 	.byte	0x04, 0x37
        /*0002*/ 	.short	(.L_9 - .L_8)
.L_8:
        /*0004*/ 	.word	0x0000007c


	//----- nvinfo : EIATTR_KPARAM_INFO
	.align		4
.L_9:
        /*0008*/ 	.byte	0x04, 0x17
        /*000a*/ 	.short	(.L_11 - .L_10)
.L_10:
        /*000c*/ 	.word	0x00000000
        /*0010*/ 	.short	0x0002
        /*0012*/ 	.short	0x0010
        /*0014*/ 	.byte	0x00, 0xf0, 0x11, 0x00


	//----- nvinfo : EIATTR_KPARAM_INFO
	.align		4
.L_11:
        /*0018*/ 	.byte	0x04, 0x17
        /*001a*/ 	.short	(.L_13 - .L_12)
.L_12:
        /*001c*/ 	.word	0x00000000
        /*0020*/ 	.short	0x0001
        /*0022*/ 	.short	0x0008
        /*0024*/ 	.byte	0x00, 0xf4, 0x21, 0x00


	//----- nvinfo : EIATTR_KPARAM_INFO
	.align		4
.L_13:
        /*0028*/ 	.byte	0x04, 0x17
        /*002a*/ 	.short	(.L_15 - .L_14)
.L_14:
        /*002c*/ 	.word	0x00000000
        /*0030*/ 	.short	0x0000
        /*0032*/ 	.short	0x0000
        /*0034*/ 	.byte	0x00, 0xf4, 0x21, 0x00


	//----- nvinfo : EIATTR_SPARSE_MMA_MASK
	.align		4
.L_15:
        /*0038*/ 	.byte	0x03, 0x50
        /*003a*/ 	.short	0x0000


	//----- nvinfo : EIATTR_MAXREG_COUNT
	.align		4
        /*003c*/ 	.byte	0x03, 0x1b
        /*003e*/ 	.short	0x00ff


	//----- nvinfo : EIATTR_EXIT_INSTR_OFFSETS
	.align		4
        /*0040*/ 	.byte	0x04, 0x1c
        /*0042*/ 	.short	(.L_17 - .L_16)


	//   ....[0]....
.L_16:
        /*0044*/ 	.word	0x00000290


	//   ....[1]....
        /*0048*/ 	.word	0x000002b0


	//----- nvinfo : EIATTR_REQNTID
	.align		4
.L_17:
        /*004c*/ 	.byte	0x04, 0x10
        /*004e*/ 	.short	(.L_19 - .L_18)
.L_18:
        /*0050*/ 	.word	0x00000020
        /*0054*/ 	.word	0x00000001
        /*0058*/ 	.word	0x00000001


	//----- nvinfo : EIATTR_CBANK_PARAM_SIZE
	.align		4
.L_19:
        /*005c*/ 	.byte	0x03, 0x19
        /*005e*/ 	.short	0x0014


	//----- nvinfo : EIATTR_PARAM_CBANK
	.align		4
        /*0060*/ 	.byte	0x04, 0x0a
        /*0062*/ 	.short	(.L_21 - .L_20)
	.align		4
.L_20:
        /*0064*/ 	.word	index@(.nv.constant0.triton_poi_fused_sigmoid_2)
        /*0068*/ 	.short	0x0210
        /*006a*/ 	.short	0x0014


	//----- nvinfo : EIATTR_SW_WAR
	.align		4
.L_21:
        /*006c*/ 	.byte	0x04, 0x36
        /*006e*/ 	.short	(.L_23 - .L_22)
.L_22:
        /*0070*/ 	.word	0x00000008
.L_23:


//--------------------- .nv.callgraph             --------------------------
	.section	.nv.callgraph,"",@"SHT_CUDA_CALLGRAPH"
	.align	4
	.sectionentsize	8
	.align		4
        /*0000*/ 	.word	0x00000000
	.align		4
        /*0004*/ 	.word	0xffffffff
	.align		4
        /*0008*/ 	.word	0x00000000
	.align		4
        /*000c*/ 	.word	0xfffffffe
	.align		4
        /*0010*/ 	.word	0x00000000
	.align		4
        /*0014*/ 	.word	0xfffffffd
	.align		4
        /*0018*/ 	.word	0x00000000
	.align		4
        /*001c*/ 	.word	0xfffffffc


//--------------------- .text.triton_poi_fused_sigmoid_2 --------------------------
	.section	.text.triton_poi_fused_sigmoid_2,"ax",@progbits
	.align	128
        .global         triton_poi_fused_sigmoid_2
        .type           triton_poi_fused_sigmoid_2,@function
        .size           triton_poi_fused_sigmoid_2,(.L_x_1 - triton_poi_fused_sigmoid_2)
        .other          triton_poi_fused_sigmoid_2,@"STO_CUDA_ENTRY STV_DEFAULT"
triton_poi_fused_sigmoid_2:
.text.triton_poi_fused_sigmoid_2:
[----:B------:R-:W0:Y:S02]  /*0000*/  LDC R1, c[0x0][0x28] ;  /* 0x00000a00ff017b82 */ /* 0x000e240000000800 */
[----:B------:R-:W1:Y:S01]  /*0010*/  S2R R0, SR_TID.X ;  /* 0x0000000000007919 */ /* 0x000e620000002100 */
[----:B------:R-:W2:Y:S01]  /*0020*/  LDC.64 R2, c[0x0][0x210] ;  /* 0x00008400ff027b82 */ /* 0x000ea20000000a00 */
[----:B------:R-:W-:Y:S01]  /*0030*/  ULDC.64 UR4, c[0x0][0x208] ;  /* 0x0000820000047ab9 */ /* 0x000fe20000000a00 */
[----:B------:R-:W3:Y:S06]  /*0040*/  S2R R7, SR_CTAID.X ;  /* 0x0000000000077919 */ /* 0x000eec0000002500 */
[----:B------:R-:W4:Y:S01]  /*0050*/  LDC.64 R4, c[0x0][0x218] ;  /* 0x00008600ff047b82 */ /* 0x000f220000000a00 */
[----:B-1----:R-:W-:Y:S01]  /*0060*/  SHF.L.U32 R0, R0, 0x1, RZ ;  /* 0x0000000100007819 */ /* 0x002fe200000006ff */
[----:B----4-:R-:W4:Y:S03]  /*0070*/  LDG.E R4, desc[UR4][R4.64] ;  /* 0x0000000404047981 */ /* 0x010f26000c1e1900 */
[----:B------:R-:W-:-:S04]  /*0080*/  LOP3.LUT R0, R0, 0x3e, RZ, 0xc0, !PT ;  /* 0x0000003e00007812 */ /* 0x000fc800078ec0ff */
[----:B---3--:R-:W-:-:S04]  /*0090*/  LEA R7, R7, R0, 0x6 ;  /* 0x0000000007077211 */ /* 0x008fc800078e30ff */
[C---:B------:R-:W-:Y:S01]  /*00a0*/  ISETP.GE.AND P0, PT, R7.reuse, 0x40, PT ;  /* 0x000000400700780c */ /* 0x040fe20003f06270 */
[----:B--2---:R-:W-:Y:S01]  /*00b0*/  IMAD.WIDE R2, R7, 0x4, R2 ;  /* 0x0000000407027825 */ /* 0x004fe200078e0202 */
[----:B------:R-:W-:-:S11]  /*00c0*/  CS2R R6, SRZ ;  /* 0x0000000000067805 */ /* 0x000fd6000001ff00 */
[----:B------:R-:W4:Y:S02]  /*00d0*/  @!P0 LDG.E.64 R6, desc[UR4][R2.64] ;  /* 0x0000000402068981 */ /* 0x000f24000c1e1b00 */
[C---:B----4-:R-:W-:Y:S01]  /*00e0*/  FADD R6, R4.reuse, R6 ;  /* 0x0000000604067221 */ /* 0x050fe20000000000 */
[----:B------:R-:W-:-:S03]  /*00f0*/  FADD R7, R4, R7 ;  /* 0x0000000704077221 */ /* 0x000fc60000000000 */
[----:B------:R-:W-:Y:S01]  /*0100*/  FADD R6, RZ, -R6 ;  /* 0x80000006ff067221 */ /* 0x000fe20000000000 */
[----:B------:R-:W-:-:S03]  /*0110*/  FADD R7, RZ, -R7 ;  /* 0x80000007ff077221 */ /* 0x000fc60000000000 */
[----:B------:R-:W-:Y:S01]  /*0120*/  FMUL R6, R6, 1.4426950216293334961 ;  /* 0x3fb8aa3b06067820 */ /* 0x000fe20000400000 */
[----:B------:R-:W-:-:S04]  /*0130*/  FMUL R7, R7, 1.4426950216293334961 ;  /* 0x3fb8aa3b07077820 */ /* 0x000fc80000400000 */
[----:B------:R-:W-:Y:S02]  /*0140*/  FSETP.GEU.AND P1, PT, R6, -126, PT ;  /* 0xc2fc00000600780b */ /* 0x000fe40003f2e000 */
[----:B------:R-:W-:-:S11]  /*0150*/  FSETP.GEU.AND P2, PT, R7, -126, PT ;  /* 0xc2fc00000700780b */ /* 0x000fd60003f4e000 */
[----:B------:R-:W-:Y:S02]  /*0160*/  @!P1 FMUL R6, R6, 0.5 ;  /* 0x3f00000006069820 */ /* 0x000fe40000400000 */
[----:B------:R-:W-:Y:S02]  /*0170*/  @!P2 FMUL R7, R7, 0.5 ;  /* 0x3f0000000707a820 */ /* 0x000fe40000400000 */
[----:B------:R-:W1:Y:S08]  /*0180*/  MUFU.EX2 R0, R6 ;  /* 0x0000000600007308 */ /* 0x000e700000000800 */
[----:B------:R-:W2:Y:S01]  /*0190*/  MUFU.EX2 R4, R7 ;  /* 0x0000000700047308 */ /* 0x000ea20000000800 */
[----:B-1----:R-:W-:-:S04]  /*01a0*/  @!P1 FMUL R0, R0, R0 ;  /* 0x0000000000009220 */ /* 0x002fc80000400000 */
[----:B------:R-:W-:Y:S01]  /*01b0*/  FADD R0, R0, 1 ;  /* 0x3f80000000007421 */ /* 0x000fe20000000000 */
[----:B--2---:R-:W-:-:S04]  /*01c0*/  @!P2 FMUL R4, R4, R4 ;  /* 0x000000040404a220 */ /* 0x004fc80000400000 */
[----:B------:R-:W-:Y:S01]  /*01d0*/  FADD R4, R4, 1 ;  /* 0x3f80000004047421 */ /* 0x000fe20000000000 */
[----:B------:R-:W-:-:S04]  /*01e0*/  FSETP.GT.AND P1, PT, R0, 8.50705917302346158658e+37, PT ;  /* 0x7e8000000000780b */ /* 0x000fc80003f24000 */
[----:B------:R-:W-:Y:S01]  /*01f0*/  FSETP.GT.AND P2, PT, R4, 8.50705917302346158658e+37, PT ;  /* 0x7e8000000400780b */ /* 0x000fe20003f44000 */
[----:B------:R-:W-:-:S08]  /*0200*/  HFMA2.MMA R7, -RZ, RZ, 1.625, 0 ;  /* 0x3e800000ff077435 */ /* 0x000fd000000001ff */
[----:B------:R-:W-:-:S04]  /*0210*/  @P1 FMUL R0, R0, 0.25 ;  /* 0x3e80000000001820 */ /* 0x000fc80000400000 */
[----:B------:R-:W-:Y:S02]  /*0220*/  @P2 FMUL R4, R4, 0.25 ;  /* 0x3e80000004042820 */ /* 0x000fe40000400000 */
[----:B------:R-:W1:Y:S08]  /*0230*/  MUFU.RCP R0, R0 ;  /* 0x0000000000007308 */ /* 0x000e700000001000 */
[----:B------:R-:W2:Y:S01]  /*0240*/  MUFU.RCP R4, R4 ;  /* 0x0000000400047308 */ /* 0x000ea20000001000 */
[----:B------:R-:W-:-:S02]  /*0250*/  FSEL R5, R7, 1, P1 ;  /* 0x3f80000007057808 */ /* 0x000fc40000800000 */
[----:B------:R-:W-:-:S03]  /*0260*/  FSEL R7, R7, 1, P2 ;  /* 0x3f80000007077808 */ /* 0x000fc60001000000 */
[----:B-1----:R-:W-:Y:S02]  /*0270*/  FMUL R6, R0, R5 ;  /* 0x0000000500067220 */ /* 0x002fe40000400000 */
[----:B--2---:R-:W-:Y:S01]  /*0280*/  FMUL R7, R4, R7 ;  /* 0x0000000704077220 */ /* 0x004fe20000400000 */
[----:B------:R-:W-:Y:S06]  /*0290*/  @P0 EXIT ;  /* 0x000000000000094d */ /* 0x000fec0003800000 */
[----:B------:R-:W-:Y:S01]  /*02a0*/  STG.E.64 desc[UR4][R2.64], R6 ;  /* 0x0000000602007986 */ /* 0x000fe2000c101b04 */
[----:B------:R-:W-:Y:S05]  /*02b0*/  EXIT ;  /* 0x000000000000794d */ /* 0x000fea0003800000 */
.L_x_0:
[----:B------:R-:W-:-:S00]  /*02c0*/  BRA `(.L_x_0) ;  /* 0xfffffffc00fc7947 */ /* 0x000fc0000383ffff */
[----:B------:R-:W-:-:S00]  /*02d0*/  NOP ;  /* 0x0000000000007918 */ /* 0x000fc00000000000 */
        /* <DEDUP_REMOVED lines=10> */
.L_x_1:


//--------------------- .nv.constant0.triton_poi_fused_sigmoid_2 --------------------------
	.section	.nv.constant0.triton_poi_fused_sigmoid_2,"a",@progbits
	.sectionflags	@""
	.align	4
.nv.constant0.triton_poi_fused_sigmoid_2:
	.zero		548
